	.headerflags	@"EF_CUDA_TEXMODE_UNIFIED EF_CUDA_64BIT_ADDRESS EF_CUDA_ACCELERATORS EF_CUDA_SM90 EF_CUDA_VIRTUAL_SM(EF_CUDA_SM90)"
	.elftype	@"ET_EXEC"


//--------------------- .nv.info                  --------------------------
	.section	.nv.info,"",@"SHT_CUDA_INFO"
	.align	4


	//----- nvinfo : EIATTR_REGCOUNT
	.align		4
        /*0000*/ 	.byte	0x04, 0x2f
        /*0002*/ 	.short	(.L_3 - .L_2)
	.align		4
.L_2:
        /*0004*/ 	.word	index@(triton_poi_fused__native_batch_norm_legit_no_training_33)
        /*0008*/ 	.word	0x00000016


	//----- nvinfo : EIATTR_MIN_STACK_SIZE
	.align		4
.L_3:
        /*000c*/ 	.byte	0x04, 0x12
        /*000e*/ 	.short	(.L_5 - .L_4)
	.align		4
.L_4:
        /*0010*/ 	.word	index@(triton_poi_fused__native_batch_norm_legit_no_training_33)
        /*0014*/ 	.word	0x00000000


	//----- nvinfo : EIATTR_FRAME_SIZE
	.align		4
.L_5:
        /*0018*/ 	.byte	0x04, 0x11
        /*001a*/ 	.short	(.L_7 - .L_6)
	.align		4
.L_6:
        /*001c*/ 	.word	index@(triton_poi_fused__native_batch_norm_legit_no_training_33)
        /*0020*/ 	.word	0x00000000


	//----- nvinfo : EIATTR_MIN_STACK_SIZE
	.align		4
.L_7:
        /*0024*/ 	.byte	0x04, 0x12
        /*0026*/ 	.short	(.L_9 - .L_8)
	.align		4
.L_8:
        /*0028*/ 	.word	index@(triton_poi_fused__native_batch_norm_legit_no_training_33)
        /*002c*/ 	.word	0x00000000
.L_9:


//--------------------- .nv.info.triton_poi_fused__native_batch_norm_legit_no_training_33 --------------------------
	.section	.nv.info.triton_poi_fused__native_batch_norm_legit_no_training_33,"",@"SHT_CUDA_INFO"
	.sectionflags	@""
	.align	4


	//----- nvinfo : EIATTR_CUDA_API_VERSION
	.align		4
        /*0000*/ 	.byte	0x04, 0x37
        /*0002*/ 	.short	(.L_11 - .L_10)
.L_10:
        /*0004*/ 	.word	0x0000007c


	//----- nvinfo : EIATTR_KPARAM_INFO
	.align		4
.L_11:
        /*0008*/ 	.byte	0x04, 0x17
        /*000a*/ 	.short	(.L_13 - .L_12)
.L_12:
        /*000c*/ 	.word	0x00000000
        /*0010*/ 	.short	0x0006
        /*0012*/ 	.short	0x0030
        /*0014*/ 	.byte	0x00, 0xf0, 0x11, 0x00


	//----- nvinfo : EIATTR_KPARAM_INFO
	.align		4
.L_13:
        /*0018*/ 	.byte	0x04, 0x17
        /*001a*/ 	.short	(.L_15 - .L_14)
.L_14:
        /*001c*/ 	.word	0x00000000
        /*0020*/ 	.short	0x0005
        /*0022*/ 	.short	0x0028
        /*0024*/ 	.byte	0x00, 0xf4, 0x21, 0x00


	//----- nvinfo : EIATTR_KPARAM_INFO
	.align		4
.L_15:
        /*0028*/ 	.byte	0x04, 0x17
        /*002a*/ 	.short	(.L_17 - .L_16)
.L_16:
        /*002c*/ 	.word	0x00000000
        /*0030*/ 	.short	0x0004
        /*0032*/ 	.short	0x0020
        /*0034*/ 	.byte	0x00, 0xf4, 0x21, 0x00


	//----- nvinfo : EIATTR_KPARAM_INFO
	.align		4
.L_17:
        /*0038*/ 	.byte	0x04, 0x17
        /*003a*/ 	.short	(.L_19 - .L_18)
.L_18:
        /*003c*/ 	.word	0x00000000
        /*0040*/ 	.short	0x0003
        /*0042*/ 	.short	0x0018
        /*0044*/ 	.byte	0x00, 0xf4, 0x21, 0x00


	//----- nvinfo : EIATTR_KPARAM_INFO
	.align		4
.L_19:
        /*0048*/ 	.byte	0x04, 0x17
        /*004a*/ 	.short	(.L_21 - .L_20)
.L_20:
        /*004c*/ 	.word	0x00000000
        /*0050*/ 	.short	0x0002
        /*0052*/ 	.short	0x0010
        /*0054*/ 	.byte	0x00, 0xf4, 0x21, 0x00


	//----- nvinfo : EIATTR_KPARAM_INFO
	.align		4
.L_21:
        /*0058*/ 	.byte	0x04, 0x17
        /*005a*/ 	.short	(.L_23 - .L_22)
.L_22:
        /*005c*/ 	.word	0x00000000
        /*0060*/ 	.short	0x0001
        /*0062*/ 	.short	0x0008
        /*0064*/ 	.byte	0x00, 0xf4, 0x21, 0x00


	//----- nvinfo : EIATTR_KPARAM_INFO
	.align		4
.L_23:
        /*0068*/ 	.byte	0x04, 0x17
        /*006a*/ 	.short	(.L_25 - .L_24)
.L_24:
        /*006c*/ 	.word	0x00000000
        /*0070*/ 	.short	0x0000
        /*0072*/ 	.short	0x0000
        /*0074*/ 	.byte	0x00, 0xf4, 0x21, 0x00


	//----- nvinfo : EIATTR_SPARSE_MMA_MASK
	.align		4
.L_25:
        /*0078*/ 	.byte	0x03, 0x50
        /*007a*/ 	.short	0x0000


	//----- nvinfo : EIATTR_MAXREG_COUNT
	.align		4
        /*007c*/ 	.byte	0x03, 0x1b
        /*007e*/ 	.short	0x00ff


	//----- nvinfo : EIATTR_EXIT_INSTR_OFFSETS
	.align		4
        /*0080*/ 	.byte	0x04, 0x1c
        /*0082*/ 	.short	(.L_27 - .L_26)


	//   ....[0]....
.L_26:
        /*0084*/ 	.word	0x000003d0


	//   ....[1]....
        /*0088*/ 	.word	0x000003f0


	//----- nvinfo : EIATTR_REQNTID
	.align		4
.L_27:
        /*008c*/ 	.byte	0x04, 0x10
        /*008e*/ 	.short	(.L_29 - .L_28)
.L_28:
        /*0090*/ 	.word	0x00000080
        /*0094*/ 	.word	0x00000001
        /*0098*/ 	.word	0x00000001


	//----- nvinfo : EIATTR_CBANK_PARAM_SIZE
	.align		4
.L_29:
        /*009c*/ 	.byte	0x03, 0x19
        /*009e*/ 	.short	0x0034


	//----- nvinfo : EIATTR_PARAM_CBANK
	.align		4
        /*00a0*/ 	.byte	0x04, 0x0a
        /*00a2*/ 	.short	(.L_31 - .L_30)
	.align		4
.L_30:
        /*00a4*/ 	.word	index@(.nv.constant0.triton_poi_fused__native_batch_norm_legit_no_training_33)
        /*00a8*/ 	.short	0x0210
        /*00aa*/ 	.short	0x0034


	//----- nvinfo : EIATTR_SW_WAR
	.align		4
.L_31:
        /*00ac*/ 	.byte	0x04, 0x36
        /*00ae*/ 	.short	(.L_33 - .L_32)
.L_32:
        /*00b0*/ 	.word	0x00000008
.L_33:


//--------------------- .nv.callgraph             --------------------------
	.section	.nv.callgraph,"",@"SHT_CUDA_CALLGRAPH"
	.align	4
	.sectionentsize	8
	.align		4
        /*0000*/ 	.word	0x00000000
	.align		4
        /*0004*/ 	.word	0xffffffff
	.align		4
        /*0008*/ 	.word	0x00000000
	.align		4
        /*000c*/ 	.word	0xfffffffe
	.align		4
        /*0010*/ 	.word	0x00000000
	.align		4
        /*0014*/ 	.word	0xfffffffd
	.align		4
        /*0018*/ 	.word	0x00000000
	.align		4
        /*001c*/ 	.word	0xfffffffc


//--------------------- .nv.constant4             --------------------------
	.section	.nv.constant4,"a",@progbits
	.align	8
	.align		8
.nv.constant4:
        /*0000*/ 	.dword	_$_str
	.align		8
        /*0008*/ 	.dword	_$_str_$_2


//--------------------- .text.triton_poi_fused__native_batch_norm_legit_no_training_33 --------------------------
	.section	.text.triton_poi_fused__native_batch_norm_legit_no_training_33,"ax",@progbits
	.align	128
        .global         triton_poi_fused__native_batch_norm_legit_no_training_33
        .type           triton_poi_fused__native_batch_norm_legit_no_training_33,@function
        .size           triton_poi_fused__native_batch_norm_legit_no_training_33,(.L_x_1 - triton_poi_fused__native_batch_norm_legit_no_training_33)
        .other          triton_poi_fused__native_batch_norm_legit_no_training_33,@"STO_CUDA_ENTRY STV_DEFAULT"
triton_poi_fused__native_batch_norm_legit_no_training_33:
.text.triton_poi_fused__native_batch_norm_legit_no_training_33:
[----:B------:R-:W0:Y:S01]  /*0000*/  LDC R1, c[0x0][0x28] ;  /* 0x00000a00ff017b82 */ /* 0x000e220000000800 */
[----:B------:R-:W1:Y:S07]  /*0010*/  S2R R0, SR_TID.X ;  /* 0x0000000000007919 */ /* 0x000e6e0000002100 */
[----:B------:R-:W2:Y:S01]  /*0020*/  LDC.64 R8, c[0x0][0x220] ;  /* 0x00008800ff087b82 */ /* 0x000ea20000000a00 */
[----:B------:R-:W-:Y:S01]  /*0030*/  ULDC.64 UR4, c[0x0][0x208] ;  /* 0x0000820000047ab9 */ /* 0x000fe20000000a00 */
[----:B------:R-:W3:Y:S06]  /*0040*/  S2R R3, SR_CTAID.X ;  /* 0x0000000000037919 */ /* 0x000eec0000002500 */
[----:B------:R-:W4:Y:S08]  /*0050*/  LDC.64 R12, c[0x0][0x210] ;  /* 0x00008400ff0c7b82 */ /* 0x000f300000000a00 */
[----:B------:R-:W5:Y:S08]  /*0060*/  LDC.64 R14, c[0x0][0x218] ;  /* 0x00008600ff0e7b82 */ /* 0x000f700000000a00 */
[----:B------:R-:W5:Y:S01]  /*0070*/  LDC.64 R16, c[0x0][0x228] ;  /* 0x00008a00ff107b82 */ /* 0x000f620000000a00 */
[----:B-1----:R-:W-:-:S07]  /*0080*/  SHF.L.U32 R0, R0, 0x1, RZ ;  /* 0x0000000100007819 */ /* 0x002fce00000006ff */
[----:B------:R-:W1:Y:S01]  /*0090*/  LDC.64 R18, c[0x0][0x230] ;  /* 0x00008c00ff127b82 */ /* 0x000e620000000a00 */
[----:B------:R-:W-:-:S04]  /*00a0*/  LOP3.LUT R0, R0, 0xfe, RZ, 0xc0, !PT ;  /* 0x000000fe00007812 */ /* 0x000fc800078ec0ff */
[----:B---3--:R-:W-:-:S04]  /*00b0*/  LEA R0, R3, R0, 0x8 ;  /* 0x0000000003007211 */ /* 0x008fc800078e40ff */
[C---:B------:R-:W-:Y:S01]  /*00c0*/  ISETP.GE.AND P4, PT, R0.reuse, 0x1800, PT ;  /* 0x000018000000780c */ /* 0x040fe20003f86270 */
[----:B------:R-:W-:-:S05]  /*00d0*/  IMAD.HI R2, R0, 0x2aaaaaab, RZ ;  /* 0x2aaaaaab00027827 */ /* 0x000fca00078e02ff */
[----:B------:R-:W-:-:S04]  /*00e0*/  SHF.R.U32.HI R3, RZ, 0x1f, R2 ;  /* 0x0000001fff037819 */ /* 0x000fc80000011602 */
[----:B------:R-:W-:-:S05]  /*00f0*/  LEA.HI R3, R2, R3, RZ, 0x1a ;  /* 0x0000000302037211 */ /* 0x000fca00078fd0ff */
[----:B------:R-:W-:Y:S01]  /*0100*/  IMAD R11, R3, -0x180, R0 ;  /* 0xfffffe80030b7824 */ /* 0x000fe200078e0200 */
[----:B------:R-:W-:-:S03]  /*0110*/  CS2R R2, SRZ ;  /* 0x0000000000027805 */ /* 0x000fc6000001ff00 */
[----:B--2---:R-:W-:-:S05]  /*0120*/  IMAD.WIDE R8, R11, 0x4, R8 ;  /* 0x000000040b087825 */ /* 0x004fca00078e0208 */
[----:B------:R2:W3:Y:S01]  /*0130*/  @!P4 LDG.E.EL.64 R2, desc[UR4][R8.64] ;  /* 0x000000040802c981 */ /* 0x0004e2000c2e1b00 */
[----:B------:R-:W-:Y:S02]  /*0140*/  CS2R R4, SRZ ;  /* 0x0000000000047805 */ /* 0x000fe4000001ff00 */
[----:B------:R-:W-:Y:S01]  /*0150*/  CS2R R6, SRZ ;  /* 0x0000000000067805 */ /* 0x000fe2000001ff00 */
[----:B----4-:R-:W-:-:S04]  /*0160*/  IMAD.WIDE R12, R0, 0x4, R12 ;  /* 0x00000004000c7825 */ /* 0x010fc800078e020c */
[C---:B-----5:R-:W-:Y:S01]  /*0170*/  IMAD.WIDE R14, R11.reuse, 0x4, R14 ;  /* 0x000000040b0e7825 */ /* 0x060fe200078e020e */
[----:B------:R-:W4:Y:S04]  /*0180*/  @!P4 LDG.E.64 R4, desc[UR4][R12.64] ;  /* 0x000000040c04c981 */ /* 0x000f28000c1e1b00 */
[----:B------:R5:W4:Y:S01]  /*0190*/  @!P4 LDG.E.EL.64 R6, desc[UR4][R14.64] ;  /* 0x000000040e06c981 */ /* 0x000b22000c2e1b00 */
[----:B0-----:R-:W-:Y:S01]  /*01a0*/  IMAD.WIDE R16, R11, 0x4, R16 ;  /* 0x000000040b107825 */ /* 0x001fe200078e0210 */
[----:B--2---:R-:W-:-:S03]  /*01b0*/  CS2R R8, SRZ ;  /* 0x0000000000087805 */ /* 0x004fc6000001ff00 */
[----:B-1----:R-:W-:Y:S01]  /*01c0*/  IMAD.WIDE R18, R11, 0x4, R18 ;  /* 0x000000040b127825 */ /* 0x002fe200078e0212 */
[----:B------:R-:W-:-:S04]  /*01d0*/  CS2R R10, SRZ ;  /* 0x00000000000a7805 */ /* 0x000fc8000001ff00 */
[----:B------:R-:W2:Y:S04]  /*01e0*/  @!P4 LDG.E.EL.64 R8, desc[UR4][R18.64] ;  /* 0x000000041208c981 */ /* 0x000ea8000c2e1b00 */
[----:B------:R-:W2:Y:S01]  /*01f0*/  @!P4 LDG.E.EL.64 R10, desc[UR4][R16.64] ;  /* 0x00000004100ac981 */ /* 0x000ea2000c2e1b00 */
[----:B-----5:R-:W-:Y:S01]  /*0200*/  HFMA2.MMA R15, -RZ, RZ, 1.625, 0 ;  /* 0x3e800000ff0f7435 */ /* 0x020fe200000001ff */
[----:B---3--:R-:W-:Y:S01]  /*0210*/  FADD R2, R2, 0.0010000000474974513054 ;  /* 0x3a83126f02027421 */ /* 0x008fe20000000000 */
[----:B------:R-:W-:-:S03]  /*0220*/  FADD R12, R3, 0.0010000000474974513054 ;  /* 0x3a83126f030c7421 */ /* 0x000fc60000000000 */
[----:B------:R0:W1:Y:S08]  /*0230*/  MUFU.SQRT R13, R2 ;  /* 0x00000002000d7308 */ /* 0x0000700000002000 */
[----:B------:R-:W3:Y:S01]  /*0240*/  MUFU.SQRT R14, R12 ;  /* 0x0000000c000e7308 */ /* 0x000ee20000002000 */
[----:B0-----:R-:W0:Y:S01]  /*0250*/  LDC.64 R2, c[0x0][0x238] ;  /* 0x00008e00ff027b82 */ /* 0x001e220000000a00 */
[----:B-1----:R-:W-:-:S02]  /*0260*/  FSETP.GT.AND P0, PT, R13, 8.50705917302346158658e+37, PT ;  /* 0x7e8000000d00780b */ /* 0x002fc40003f04000 */
[----:B------:R-:W-:Y:S02]  /*0270*/  FSETP.GEU.AND P2, PT, R13, 1.175494350822287508e-38, PT ;  /* 0x008000000d00780b */ /* 0x000fe40003f4e000 */
[C---:B---3--:R-:W-:Y:S02]  /*0280*/  FSETP.GT.AND P1, PT, R14.reuse, 8.50705917302346158658e+37, PT ;  /* 0x7e8000000e00780b */ /* 0x048fe40003f24000 */
[----:B------:R-:W-:-:S07]  /*0290*/  FSETP.GEU.AND P3, PT, R14, 1.175494350822287508e-38, PT ;  /* 0x008000000e00780b */ /* 0x000fce0003f6e000 */
[----:B------:R-:W-:-:S04]  /*02a0*/  @P0 FMUL R13, R13, 0.25 ;  /* 0x3e8000000d0d0820 */ /* 0x000fc80000400000 */
[----:B------:R-:W-:Y:S01]  /*02b0*/  @!P2 FMUL R13, R13, 16777216 ;  /* 0x4b8000000d0da820 */ /* 0x000fe20000400000 */
[----:B------:R-:W-:-:S04]  /*02c0*/  @P1 FMUL R14, R14, 0.25 ;  /* 0x3e8000000e0e1820 */ /* 0x000fc80000400000 */
[----:B------:R-:W-:Y:S01]  /*02d0*/  @!P3 FMUL R14, R14, 16777216 ;  /* 0x4b8000000e0eb820 */ /* 0x000fe20000400000 */
[----:B------:R-:W1:Y:S01]  /*02e0*/  MUFU.RCP R13, R13 ;  /* 0x0000000d000d7308 */ /* 0x000e620000001000 */
[----:B------:R-:W-:-:S07]  /*02f0*/  FSEL R12, R15, 1, P0 ;  /* 0x3f8000000f0c7808 */ /* 0x000fce0000000000 */
[----:B------:R-:W3:Y:S01]  /*0300*/  MUFU.RCP R14, R14 ;  /* 0x0000000e000e7308 */ /* 0x000ee20000001000 */
[----:B------:R-:W-:Y:S01]  /*0310*/  FSEL R15, R15, 1, P1 ;  /* 0x3f8000000f0f7808 */ /* 0x000fe20000800000 */
[----:B------:R-:W-:Y:S01]  /*0320*/  @!P2 FMUL R12, R12, 16777216 ;  /* 0x4b8000000c0ca820 */ /* 0x000fe20000400000 */
[----:B----4-:R-:W-:-:S03]  /*0330*/  FADD R4, -R6, R4 ;  /* 0x0000000406047221 */ /* 0x010fc60000000100 */
[----:B------:R-:W-:Y:S01]  /*0340*/  @!P3 FMUL R15, R15, 16777216 ;  /* 0x4b8000000f0fb820 */ /* 0x000fe20000400000 */
[----:B------:R-:W-:Y:S01]  /*0350*/  FADD R5, -R7, R5 ;  /* 0x0000000507057221 */ /* 0x000fe20000000100 */
[----:B-1----:R-:W-:Y:S02]  /*0360*/  FMUL R13, R13, R12 ;  /* 0x0000000c0d0d7220 */ /* 0x002fe40000400000 */
[----:B---3--:R-:W-:Y:S02]  /*0370*/  FMUL R6, R14, R15 ;  /* 0x0000000f0e067220 */ /* 0x008fe40000400000 */
[----:B------:R-:W-:Y:S02]  /*0380*/  FMUL R13, R4, R13 ;  /* 0x0000000d040d7220 */ /* 0x000fe40000400000 */
[----:B------:R-:W-:Y:S01]  /*0390*/  FMUL R6, R5, R6 ;  /* 0x0000000605067220 */ /* 0x000fe20000400000 */
[----:B0-----:R-:W-:-:S04]  /*03a0*/  IMAD.WIDE R2, R0, 0x4, R2 ;  /* 0x0000000400027825 */ /* 0x001fc800078e0202 */
[----:B--2---:R-:W-:Y:S01]  /*03b0*/  FFMA R8, R13, R10, R8 ;  /* 0x0000000a0d087223 */ /* 0x004fe20000000008 */
[----:B------:R-:W-:Y:S01]  /*03c0*/  FFMA R9, R6, R11, R9 ;  /* 0x0000000b06097223 */ /* 0x000fe20000000009 */
[----:B------:R-:W-:Y:S06]  /*03d0*/  @P4 EXIT ;  /* 0x000000000000494d */ /* 0x000fec0003800000 */
[----:B------:R-:W-:Y:S01]  /*03e0*/  STG.E.64 desc[UR4][R2.64], R8 ;  /* 0x0000000802007986 */ /* 0x000fe2000c101b04 */
[----:B------:R-:W-:Y:S05]  /*03f0*/  EXIT ;  /* 0x000000000000794d */ /* 0x000fea0003800000 */
.L_x_0:
[----:B------:R-:W-:-:S00]  /*0400*/  BRA `(.L_x_0) ;  /* 0xfffffffc00fc7947 */ /* 0x000fc0000383ffff */
[----:B------:R-:W-:-:S00]  /*0410*/  NOP ;  /* 0x0000000000007918 */ /* 0x000fc00000000000 */
        /* <DEDUP_REMOVED lines=14> */
.L_x_1:


//--------------------- .nv.global.init           --------------------------
	.section	.nv.global.init,"aw",@progbits
.nv.global.init:
	.type		_$_str,@object
	.size		_$_str,(_$_str_$_2 - _$_str)
_$_str:
        /*0000*/ 	.byte	0x5f, 0x5f, 0x43, 0x55, 0x44, 0x41, 0x5f, 0x46, 0x54, 0x5a, 0x00
	.type		_$_str_$_2,@object
	.size		_$_str_$_2,(.L_1 - _$_str_$_2)
_$_str_$_2:
        /*000b*/ 	.byte	0x5f, 0x5f, 0x43, 0x55, 0x44, 0x41, 0x5f, 0x50, 0x52, 0x45, 0x43, 0x5f, 0x53, 0x51, 0x52, 0x54
        /*001b*/ 	.byte	0x00
.L_1:


//--------------------- .nv.constant0.triton_poi_fused__native_batch_norm_legit_no_training_33 --------------------------
	.section	.nv.constant0.triton_poi_fused__native_batch_norm_legit_no_training_33,"a",@progbits
	.sectionflags	@""
	.align	4
.nv.constant0.triton_poi_fused__native_batch_norm_legit_no_training_33:
	.zero		580
